//
// Generated by NVIDIA NVVM Compiler
//
// Compiler Build ID: CL-36424714
// Cuda compilation tools, release 13.0, V13.0.88
// Based on NVVM 20.0.0
//

.version 9.0
.target sm_100
.address_size 64

	// .globl	_Z14sfilter_kernelPKfPfifffffffff
.extern .func  (.param .b32 func_retval0) vprintf
(
	.param .b64 vprintf_param_0,
	.param .b64 vprintf_param_1
)
;
.global .align 1 .b8 $str[15] = {98, 108, 111, 99, 107, 105, 100, 120, 46, 121, 61, 32, 37, 100};

.visible .entry _Z14sfilter_kernelPKfPfifffffffff(
	.param .u64 .ptr .align 1 _Z14sfilter_kernelPKfPfifffffffff_param_0,
	.param .u64 .ptr .align 1 _Z14sfilter_kernelPKfPfifffffffff_param_1,
	.param .u32 _Z14sfilter_kernelPKfPfifffffffff_param_2,
	.param .f32 _Z14sfilter_kernelPKfPfifffffffff_param_3,
	.param .f32 _Z14sfilter_kernelPKfPfifffffffff_param_4,
	.param .f32 _Z14sfilter_kernelPKfPfifffffffff_param_5,
	.param .f32 _Z14sfilter_kernelPKfPfifffffffff_param_6,
	.param .f32 _Z14sfilter_kernelPKfPfifffffffff_param_7,
	.param .f32 _Z14sfilter_kernelPKfPfifffffffff_param_8,
	.param .f32 _Z14sfilter_kernelPKfPfifffffffff_param_9,
	.param .f32 _Z14sfilter_kernelPKfPfifffffffff_param_10,
	.param .f32 _Z14sfilter_kernelPKfPfifffffffff_param_11
)
{
	.local .align 8 .b8 	__local_depot0[8];
	.reg .b64 	%SP;
	.reg .b64 	%SPL;
	.reg .pred 	%p<3>;
	.reg .b32 	%r<17>;
	.reg .b32 	%f<28>;
	.reg .b64 	%rd<25>;

	mov.u64 	%SPL, __local_depot0;
	cvta.local.u64 	%SP, %SPL;
	ld.param.u64 	%rd1, [_Z14sfilter_kernelPKfPfifffffffff_param_0];
	ld.param.u64 	%rd2, [_Z14sfilter_kernelPKfPfifffffffff_param_1];
	ld.param.u32 	%r4, [_Z14sfilter_kernelPKfPfifffffffff_param_2];
	ld.param.f32 	%f1, [_Z14sfilter_kernelPKfPfifffffffff_param_3];
	ld.param.f32 	%f2, [_Z14sfilter_kernelPKfPfifffffffff_param_4];
	ld.param.f32 	%f3, [_Z14sfilter_kernelPKfPfifffffffff_param_5];
	ld.param.f32 	%f4, [_Z14sfilter_kernelPKfPfifffffffff_param_6];
	ld.param.f32 	%f5, [_Z14sfilter_kernelPKfPfifffffffff_param_7];
	ld.param.f32 	%f6, [_Z14sfilter_kernelPKfPfifffffffff_param_8];
	ld.param.f32 	%f7, [_Z14sfilter_kernelPKfPfifffffffff_param_9];
	ld.param.f32 	%f8, [_Z14sfilter_kernelPKfPfifffffffff_param_10];
	ld.param.f32 	%f9, [_Z14sfilter_kernelPKfPfifffffffff_param_11];
	mov.u32 	%r5, %ctaid.x;
	mov.u32 	%r6, %ntid.x;
	mov.u32 	%r7, %tid.x;
	mad.lo.s32 	%r1, %r5, %r6, %r7;
	mov.u32 	%r2, %ctaid.y;
	mov.u32 	%r8, %ntid.y;
	mov.u32 	%r9, %tid.y;
	mad.lo.s32 	%r3, %r2, %r8, %r9;
	setp.ne.s32 	%p1, %r1, 0;
	@%p1 bra 	$L__BB0_2;
	add.u64 	%rd3, %SP, 0;
	add.u64 	%rd4, %SPL, 0;
	st.local.u32 	[%rd4], %r2;
	mov.u64 	%rd5, $str;
	cvta.global.u64 	%rd6, %rd5;
	{ // callseq 0, 0
	.param .b64 param0;
	st.param.b64 	[param0], %rd6;
	.param .b64 param1;
	st.param.b64 	[param1], %rd3;
	.param .b32 retval0;
	call.uni (retval0), 
	vprintf, 
	(
	param0, 
	param1
	);
	ld.param.b32 	%r10, [retval0];
	} // callseq 0
$L__BB0_2:
	add.s32 	%r12, %r4, -2;
	max.s32 	%r13, %r1, %r3;
	setp.ge.s32 	%p2, %r13, %r12;
	@%p2 bra 	$L__BB0_4;
	cvta.to.global.u64 	%rd7, %rd1;
	mul.lo.s32 	%r14, %r4, %r3;
	add.s32 	%r15, %r14, %r4;
	add.s32 	%r16, %r1, %r14;
	mul.wide.s32 	%rd8, %r16, 4;
	add.s64 	%rd9, %rd7, %rd8;
	ld.global.nc.f32 	%f10, [%rd9];
	cvt.s64.s32 	%rd10, %r4;
	cvt.s64.s32 	%rd11, %r15;
	cvt.s64.s32 	%rd12, %r1;
	add.s64 	%rd13, %rd12, %rd11;
	sub.s64 	%rd14, %rd13, %rd10;
	shl.b64 	%rd15, %rd14, 2;
	add.s64 	%rd16, %rd7, %rd15;
	ld.global.nc.f32 	%f11, [%rd16+4];
	mul.f32 	%f12, %f2, %f11;
	ld.global.nc.f32 	%f13, [%rd16+8];
	mul.wide.s32 	%rd17, %r4, 4;
	add.s64 	%rd18, %rd9, %rd17;
	ld.global.nc.f32 	%f14, [%rd18];
	shl.b64 	%rd19, %rd13, 2;
	add.s64 	%rd20, %rd7, %rd19;
	ld.global.nc.f32 	%f15, [%rd20+4];
	ld.global.nc.f32 	%f16, [%rd20+8];
	add.s64 	%rd21, %rd18, %rd17;
	ld.global.nc.f32 	%f17, [%rd21];
	add.s64 	%rd22, %rd20, %rd17;
	ld.global.nc.f32 	%f18, [%rd22+4];
	ld.global.nc.f32 	%f19, [%rd22+8];
	fma.rn.f32 	%f20, %f1, %f10, %f12;
	fma.rn.f32 	%f21, %f3, %f13, %f20;
	fma.rn.f32 	%f22, %f4, %f14, %f21;
	fma.rn.f32 	%f23, %f5, %f15, %f22;
	fma.rn.f32 	%f24, %f6, %f16, %f23;
	fma.rn.f32 	%f25, %f7, %f17, %f24;
	fma.rn.f32 	%f26, %f8, %f18, %f25;
	fma.rn.f32 	%f27, %f9, %f19, %f26;
	cvta.to.global.u64 	%rd23, %rd2;
	add.s64 	%rd24, %rd23, %rd19;
	st.global.f32 	[%rd24+4], %f27;
$L__BB0_4:
	ret;

}


// ===== COMPILED SASS (sm_100) =====

	.target	sm_100

	.elftype	@"ET_EXEC"


//--------------------- .note.nv.tkinfo           --------------------------
	.section	.note.nv.tkinfo,"",@"SHT_NOTE"
	.sectionflags	@"SHF_NOTE_NV_TKINFO"
	.tkinfo
        /*0018*/ 	.word	0x00000002
        /*0030*/ 	.string	""
        /*0030*/ 	.string	"ptxas"
        /*0030*/ 	.string	"Cuda compilation tools, release 13.0, V13.0.88"
        /*0030*/ 	.string	"Build cuda_13.0.r13.0/compiler.36424714_0"
        /*0030*/ 	.string	"-arch sm_100 -m 64 "



//--------------------- .note.nv.cuinfo           --------------------------
	.section	.note.nv.cuinfo,"",@"SHT_NOTE"
	.sectionflags	@"SHF_NOTE_NV_CUINFO"
        /*0018*/ 	.short	0x0002
        /*001a*/ 	.short	0x0064
        /*001c*/ 	.short	0x0082
	.zero		2


//--------------------- .nv.info                  --------------------------
	.section	.nv.info,"",@"SHT_CUDA_INFO"
	.align	4


	//----- nvinfo : EIATTR_REGCOUNT
	.align		4
        /*0000*/ 	.byte	0x04, 0x2f
        /*0002*/ 	.short	(.L_2 - .L_1)
	.align		4
.L_1:
        /*0004*/ 	.word	index@(_Z14sfilter_kernelPKfPfifffffffff)
        /*0008*/ 	.word	0x00000018


	//----- nvinfo : EIATTR_FRAME_SIZE
	.align		4
.L_2:
        /*000c*/ 	.byte	0x04, 0x11
        /*000e*/ 	.short	(.L_4 - .L_3)
	.align		4
.L_3:
        /*0010*/ 	.word	index@(_Z14sfilter_kernelPKfPfifffffffff)
        /*0014*/ 	.word	0x00000008


	//----- nvinfo : EIATTR_MIN_STACK_SIZE
	.align		4
.L_4:
        /*0018*/ 	.byte	0x04, 0x12
        /*001a*/ 	.short	(.L_6 - .L_5)
	.align		4
.L_5:
        /*001c*/ 	.word	index@(_Z14sfilter_kernelPKfPfifffffffff)
        /*0020*/ 	.word	0x00000008
.L_6:


//--------------------- .nv.compat                --------------------------
	.section	.nv.compat,"",@"SHT_CUDA_COMPAT_INFO"
	.align	4
        /*0000*/ 	.byte	0x02, 0x09, 0x00, 0x00, 0x02, 0x02, 0x01, 0x00, 0x02, 0x05, 0x05, 0x00, 0x03, 0x07, 0x01, 0x01
        /*0010*/ 	.byte	0x02, 0x03, 0x00, 0x00, 0x02, 0x06, 0x01, 0x00, 0x04, 0x0b, 0x08, 0x00, 0x09, 0x00, 0x00, 0x00
        /*0020*/ 	.byte	0x00, 0x00, 0x00, 0x00


//--------------------- .nv.info._Z14sfilter_kernelPKfPfifffffffff --------------------------
	.section	.nv.info._Z14sfilter_kernelPKfPfifffffffff,"",@"SHT_CUDA_INFO"
	.sectionflags	@""
	.align	4


	//----- nvinfo : EIATTR_CUDA_API_VERSION
	.align		4
        /*0000*/ 	.byte	0x04, 0x37
        /*0002*/ 	.short	(.L_8 - .L_7)
.L_7:
        /*0004*/ 	.word	0x00000082


	//----- nvinfo : EIATTR_KPARAM_INFO
	.align		4
.L_8:
        /*0008*/ 	.byte	0x04, 0x17
        /*000a*/ 	.short	(.L_10 - .L_9)
.L_9:
        /*000c*/ 	.word	0x00000000
        /*0010*/ 	.short	0x000b
        /*0012*/ 	.short	0x0034
        /*0014*/ 	.byte	0x00, 0xf0, 0x11, 0x00


	//----- nvinfo : EIATTR_KPARAM_INFO
	.align		4
.L_10:
        /*0018*/ 	.byte	0x04, 0x17
        /*001a*/ 	.short	(.L_12 - .L_11)
.L_11:
        /*001c*/ 	.word	0x00000000
        /*0020*/ 	.short	0x000a
        /*0022*/ 	.short	0x0030
        /*0024*/ 	.byte	0x00, 0xf0, 0x11, 0x00


	//----- nvinfo : EIATTR_KPARAM_INFO
	.align		4
.L_12:
        /*0028*/ 	.byte	0x04, 0x17
        /*002a*/ 	.short	(.L_14 - .L_13)
.L_13:
        /*002c*/ 	.word	0x00000000
        /*0030*/ 	.short	0x0009
        /*0032*/ 	.short	0x002c
        /*0034*/ 	.byte	0x00, 0xf0, 0x11, 0x00


	//----- nvinfo : EIATTR_KPARAM_INFO
	.align		4
.L_14:
        /*0038*/ 	.byte	0x04, 0x17
        /*003a*/ 	.short	(.L_16 - .L_15)
.L_15:
        /*003c*/ 	.word	0x00000000
        /*0040*/ 	.short	0x0008
        /*0042*/ 	.short	0x0028
        /*0044*/ 	.byte	0x00, 0xf0, 0x11, 0x00


	//----- nvinfo : EIATTR_KPARAM_INFO
	.align		4
.L_16:
        /*0048*/ 	.byte	0x04, 0x17
        /*004a*/ 	.short	(.L_18 - .L_17)
.L_17:
        /*004c*/ 	.word	0x00000000
        /*0050*/ 	.short	0x0007
        /*0052*/ 	.short	0x0024
        /*0054*/ 	.byte	0x00, 0xf0, 0x11, 0x00


	//----- nvinfo : EIATTR_KPARAM_INFO
	.align		4
.L_18:
        /*0058*/ 	.byte	0x04, 0x17
        /*005a*/ 	.short	(.L_20 - .L_19)
.L_19:
        /*005c*/ 	.word	0x00000000
        /*0060*/ 	.short	0x0006
        /*0062*/ 	.short	0x0020
        /*0064*/ 	.byte	0x00, 0xf0, 0x11, 0x00


	//----- nvinfo : EIATTR_KPARAM_INFO
	.align		4
.L_20:
        /*0068*/ 	.byte	0x04, 0x17
        /*006a*/ 	.short	(.L_22 - .L_21)
.L_21:
        /*006c*/ 	.word	0x00000000
        /*0070*/ 	.short	0x0005
        /*0072*/ 	.short	0x001c
        /*0074*/ 	.byte	0x00, 0xf0, 0x11, 0x00


	//----- nvinfo : EIATTR_KPARAM_INFO
	.align		4
.L_22:
        /*0078*/ 	.byte	0x04, 0x17
        /*007a*/ 	.short	(.L_24 - .L_23)
.L_23:
        /*007c*/ 	.word	0x00000000
        /*0080*/ 	.short	0x0004
        /*0082*/ 	.short	0x0018
        /*0084*/ 	.byte	0x00, 0xf0, 0x11, 0x00


	//----- nvinfo : EIATTR_KPARAM_INFO
	.align		4
.L_24:
        /*0088*/ 	.byte	0x04, 0x17
        /*008a*/ 	.short	(.L_26 - .L_25)
.L_25:
        /*008c*/ 	.word	0x00000000
        /*0090*/ 	.short	0x0003
        /*0092*/ 	.short	0x0014
        /*0094*/ 	.byte	0x00, 0xf0, 0x11, 0x00


	//----- nvinfo : EIATTR_KPARAM_INFO
	.align		4
.L_26:
        /*0098*/ 	.byte	0x04, 0x17
        /*009a*/ 	.short	(.L_28 - .L_27)
.L_27:
        /*009c*/ 	.word	0x00000000
        /*00a0*/ 	.short	0x0002
        /*00a2*/ 	.short	0x0010
        /*00a4*/ 	.byte	0x00, 0xf0, 0x11, 0x00


	//----- nvinfo : EIATTR_KPARAM_INFO
	.align		4
.L_28:
        /*00a8*/ 	.byte	0x04, 0x17
        /*00aa*/ 	.short	(.L_30 - .L_29)
.L_29:
        /*00ac*/ 	.word	0x00000000
        /*00b0*/ 	.short	0x0001
        /*00b2*/ 	.short	0x0008
        /*00b4*/ 	.byte	0x00, 0xf5, 0x21, 0x00


	//----- nvinfo : EIATTR_KPARAM_INFO
	.align		4
.L_30:
        /*00b8*/ 	.byte	0x04, 0x17
        /*00ba*/ 	.short	(.L_32 - .L_31)
.L_31:
        /*00bc*/ 	.word	0x00000000
        /*00c0*/ 	.short	0x0000
        /*00c2*/ 	.short	0x0000
        /*00c4*/ 	.byte	0x00, 0xf5, 0x21, 0x00


	//----- nvinfo : EIATTR_SPARSE_MMA_MASK
	.align		4
.L_32:
        /*00c8*/ 	.byte	0x03, 0x50
        /*00ca*/ 	.short	0x0000


	//----- nvinfo : EIATTR_MAXREG_COUNT
	.align		4
        /*00cc*/ 	.byte	0x03, 0x1b
        /*00ce*/ 	.short	0x00ff


	//----- nvinfo : EIATTR_EXTERNS
	.align		4
        /*00d0*/ 	.byte	0x04, 0x0f
        /*00d2*/ 	.short	(.L_34 - .L_33)


	//   ....[0]....
	.align		4
.L_33:
        /*00d4*/ 	.word	index@(vprintf)


	//----- nvinfo : EIATTR_MERCURY_ISA_VERSION
	.align		4
.L_34:
        /*00d8*/ 	.byte	0x03, 0x5f
        /*00da*/ 	.short	0x0101


	//----- nvinfo : EIATTR_VRC_CTA_INIT_COUNT
	.align		4
        /*00dc*/ 	.byte	0x02, 0x4a
	.zero		1
	.zero		1


	//----- nvinfo : EIATTR_SYSCALL_OFFSETS
	.align		4
        /*00e0*/ 	.byte	0x04, 0x46
        /*00e2*/ 	.short	(.L_36 - .L_35)


	//   ....[0]....
.L_35:
        /*00e4*/ 	.word	0x00000180


	//----- nvinfo : EIATTR_EXIT_INSTR_OFFSETS
	.align		4
.L_36:
        /*00e8*/ 	.byte	0x04, 0x1c
        /*00ea*/ 	.short	(.L_38 - .L_37)


	//   ....[0]....
.L_37:
        /*00ec*/ 	.word	0x000001e0


	//   ....[1]....
        /*00f0*/ 	.word	0x000004d0


	//----- nvinfo : EIATTR_CRS_STACK_SIZE
	.align		4
.L_38:
        /*00f4*/ 	.byte	0x04, 0x1e
        /*00f6*/ 	.short	(.L_40 - .L_39)
.L_39:
        /*00f8*/ 	.word	0x00000000


	//----- nvinfo : EIATTR_CBANK_PARAM_SIZE
	.align		4
.L_40:
        /*00fc*/ 	.byte	0x03, 0x19
        /*00fe*/ 	.short	0x0038


	//----- nvinfo : EIATTR_PARAM_CBANK
	.align		4
        /*0100*/ 	.byte	0x04, 0x0a
        /*0102*/ 	.short	(.L_42 - .L_41)
	.align		4
.L_41:
        /*0104*/ 	.word	index@(.nv.constant0._Z14sfilter_kernelPKfPfifffffffff)
        /*0108*/ 	.short	0x0380
        /*010a*/ 	.short	0x0038


	//----- nvinfo : EIATTR_SW_WAR
	.align		4
.L_42:
        /*010c*/ 	.byte	0x04, 0x36
        /*010e*/ 	.short	(.L_44 - .L_43)
.L_43:
        /*0110*/ 	.word	0x00000008
.L_44:


//--------------------- .nv.callgraph             --------------------------
	.section	.nv.callgraph,"",@"SHT_CUDA_CALLGRAPH"
	.align	4
	.sectionentsize	8
	.align		4
        /*0000*/ 	.word	0x00000000
	.align		4
        /*0004*/ 	.word	0xffffffff
	.align		4
        /*0008*/ 	.word	index@(_Z14sfilter_kernelPKfPfifffffffff)
	.align		4
        /*000c*/ 	.word	index@(vprintf)
	.align		4
        /*0010*/ 	.word	0x00000000
	.align		4
        /*0014*/ 	.word	0xfffffffe
	.align		4
        /*0018*/ 	.word	0x00000000
	.align		4
        /*001c*/ 	.word	0xfffffffd
	.align		4
        /*0020*/ 	.word	0x00000000
	.align		4
        /*0024*/ 	.word	0xfffffffc


//--------------------- .nv.constant4             --------------------------
	.section	.nv.constant4,"a",@progbits
	.align	8
	.align		8
.nv.constant4:
        /*0000*/ 	.dword	vprintf
	.align		8
        /*0008*/ 	.dword	$str


//--------------------- .text._Z14sfilter_kernelPKfPfifffffffff --------------------------
	.section	.text._Z14sfilter_kernelPKfPfifffffffff,"ax",@progbits
	.align	128
        .global         _Z14sfilter_kernelPKfPfifffffffff
        .type           _Z14sfilter_kernelPKfPfifffffffff,@function
        .size           _Z14sfilter_kernelPKfPfifffffffff,(.L_x_3 - _Z14sfilter_kernelPKfPfifffffffff)
        .other          _Z14sfilter_kernelPKfPfifffffffff,@"STO_CUDA_ENTRY STV_DEFAULT"
_Z14sfilter_kernelPKfPfifffffffff:
.text._Z14sfilter_kernelPKfPfifffffffff:
[----:B------:R-:W0:Y:S01]  /*0000*/  LDC R1, c[0x0][0x37c] ;  /* 0x0000df00ff017b82 */ /* 0x000e220000000800 */
[----:B------:R-:W1:Y:S01]  /*0010*/  S2R R3, SR_TID.X ;  /* 0x0000000000037919 */ /* 0x000e620000002100 */
[----:B------:R-:W2:Y:S06]  /*0020*/  LDCU UR5, c[0x0][0x2fc] ;  /* 0x00005f80ff0577ac */ /* 0x000eac0008000800 */
[----:B------:R-:W1:Y:S01]  /*0030*/  S2UR UR6, SR_CTAID.X ;  /* 0x00000000000679c3 */ /* 0x000e620000002500 */
[----:B0-----:R-:W-:Y:S01]  /*0040*/  VIADD R1, R1, 0xfffffff8 ;  /* 0xfffffff801017836 */ /* 0x001fe20000000000 */
[----:B------:R-:W0:Y:S01]  /*0050*/  S2R R8, SR_CTAID.Y ;  /* 0x0000000000087919 */ /* 0x000e220000002600 */
[----:B------:R-:W3:Y:S01]  /*0060*/  LDCU UR4, c[0x0][0x2f8] ;  /* 0x00005f00ff0477ac */ /* 0x000ee20008000800 */
[----:B------:R-:W-:Y:S01]  /*0070*/  BSSY.RECONVERGENT B6, `(.L_x_0) ;  /* 0x0000012000067945 */ /* 0x000fe20003800200 */
[----:B------:R-:W0:Y:S03]  /*0080*/  S2R R17, SR_TID.Y ;  /* 0x0000000000117919 */ /* 0x000e260000002200 */
[----:B------:R-:W1:Y:S01]  /*0090*/  LDC R16, c[0x0][0x360] ;  /* 0x0000d800ff107b82 */ /* 0x000e620000000800 */
[----:B------:R-:W0:Y:S01]  /*00a0*/  LDCU UR7, c[0x0][0x364] ;  /* 0x00006c80ff0777ac */ /* 0x000e220008000800 */
[----:B---3--:R-:W-:-:S04]  /*00b0*/  IADD3 R6, P1, PT, R1, UR4, RZ ;  /* 0x0000000401067c10 */ /* 0x008fc8000ff3e0ff */
[----:B--2---:R-:W-:Y:S01]  /*00c0*/  IADD3.X R7, PT, PT, RZ, UR5, RZ, P1, !PT ;  /* 0x00000005ff077c10 */ /* 0x004fe20008ffe4ff */
[----:B-1----:R-:W-:-:S05]  /*00d0*/  IMAD R16, R16, UR6, R3 ;  /* 0x0000000610107c24 */ /* 0x002fca000f8e0203 */
[----:B------:R-:W-:Y:S01]  /*00e0*/  ISETP.NE.AND P0, PT, R16, RZ, PT ;  /* 0x000000ff1000720c */ /* 0x000fe20003f05270 */
[----:B0-----:R-:W-:-:S12]  /*00f0*/  IMAD R17, R8, UR7, R17 ;  /* 0x0000000708117c24 */ /* 0x001fd8000f8e0211 */
[----:B------:R-:W-:Y:S05]  /*0100*/  @P0 BRA `(.L_x_1) ;  /* 0x0000000000200947 */ /* 0x000fea0003800000 */
[----:B------:R-:W-:Y:S01]  /*0110*/  MOV R0, 0x0 ;  /* 0x0000000000007802 */ /* 0x000fe20000000f00 */
[----:B------:R0:W-:Y:S01]  /*0120*/  STL [R1], R8 ;  /* 0x0000000801007387 */ /* 0x0001e20000100800 */
[----:B------:R-:W1:Y:S02]  /*0130*/  LDCU.64 UR4, c[0x4][0x8] ;  /* 0x01000100ff0477ac */ /* 0x000e640008000a00 */
[----:B------:R0:W2:Y:S01]  /*0140*/  LDC.64 R2, c[0x4][R0] ;  /* 0x0100000000027b82 */ /* 0x0000a20000000a00 */
[----:B-1----:R-:W-:Y:S01]  /*0150*/  IMAD.U32 R4, RZ, RZ, UR4 ;  /* 0x00000004ff047e24 */ /* 0x002fe2000f8e00ff */
[----:B0-----:R-:W-:-:S07]  /*0160*/  MOV R5, UR5 ;  /* 0x0000000500057c02 */ /* 0x001fce0008000f00 */
[----:B------:R-:W-:-:S07]  /*0170*/  LEPC R20, `(.L_x_1) ;  /* 0x000000001014794e */ /* 0x000fce0000000000 */
[----:B--2---:R-:W-:Y:S05]  /*0180*/  CALL.ABS.NOINC R2 ;  /* 0x0000000002007343 */ /* 0x004fea0003c00000 */
.L_x_1:
[----:B------:R-:W-:Y:S05]  /*0190*/  BSYNC.RECONVERGENT B6 ;  /* 0x0000000000067941 */ /* 0x000fea0003800200 */
.L_x_0:
[----:B------:R-:W0:Y:S01]  /*01a0*/  LDC R4, c[0x0][0x390] ;  /* 0x0000e400ff047b82 */ /* 0x000e220000000800 */
[----:B------:R-:W-:Y:S01]  /*01b0*/  VIMNMX R3, PT, PT, R16, R17, !PT ;  /* 0x0000001110037248 */ /* 0x000fe20007fe0100 */
[----:B0-----:R-:W-:-:S05]  /*01c0*/  VIADD R0, R4, 0xfffffffe ;  /* 0xfffffffe04007836 */ /* 0x001fca0000000000 */
[----:B------:R-:W-:-:S13]  /*01d0*/  ISETP.GE.AND P0, PT, R3, R0, PT ;  /* 0x000000000300720c */ /* 0x000fda0003f06270 */
[----:B------:R-:W-:Y:S05]  /*01e0*/  @P0 EXIT ;  /* 0x000000000000094d */ /* 0x000fea0003800000 */
[----:B------:R-:W0:Y:S01]  /*01f0*/  LDCU.128 UR8, c[0x0][0x380] ;  /* 0x00007000ff0877ac */ /* 0x000e220008000c00 */
[----:B------:R-:W1:Y:S01]  /*0200*/  LDC.64 R8, c[0x0][0x380] ;  /* 0x0000e000ff087b82 */ /* 0x000e620000000a00 */
[CC--:B------:R-:W-:Y:S01]  /*0210*/  IMAD R3, R17.reuse, R4.reuse, R4 ;  /* 0x0000000411037224 */ /* 0x0c0fe200078e0204 */
[--C-:B------:R-:W-:Y:S01]  /*0220*/  SHF.R.S32.HI R0, RZ, 0x1f, R16.reuse ;  /* 0x0000001fff007819 */ /* 0x100fe20000011410 */
[----:B------:R-:W2:Y:S01]  /*0230*/  LDCU.64 UR4, c[0x0][0x358] ;  /* 0x00006b00ff0477ac */ /* 0x000ea20008000a00 */
[----:B------:R-:W-:Y:S02]  /*0240*/  IMAD R17, R17, R4, R16 ;  /* 0x0000000411117224 */ /* 0x000fe400078e0210 */
[----:B------:R-:W-:Y:S01]  /*0250*/  IADD3 R5, P0, PT, R16, R3, RZ ;  /* 0x0000000310057210 */ /* 0x000fe20007f1e0ff */
[----:B------:R-:W3:Y:S03]  /*0260*/  LDCU.64 UR6, c[0x0][0x398] ;  /* 0x00007300ff0677ac */ /* 0x000ee60008000a00 */
[----:B------:R-:W-:Y:S01]  /*0270*/  LEA.HI.X.SX32 R10, R3, R0, 0x1, P0 ;  /* 0x00000000030a7211 */ /* 0x000fe200000f0eff */
[----:B------:R-:W4:Y:S01]  /*0280*/  LDCU.128 UR12, c[0x0][0x3a0] ;  /* 0x00007400ff0c77ac */ /* 0x000f220008000c00 */
[----:B------:R-:W-:-:S02]  /*0290*/  SHF.R.S32.HI R0, RZ, 0x1f, R4 ;  /* 0x0000001fff007819 */ /* 0x000fc40000011404 */
[----:B------:R-:W-:-:S04]  /*02a0*/  IADD3 R2, P0, PT, R5, -R4, RZ ;  /* 0x8000000405027210 */ /* 0x000fc80007f1e0ff */
[----:B------:R-:W-:Y:S02]  /*02b0*/  IADD3.X R3, PT, PT, ~R0, R10, RZ, P0, !PT ;  /* 0x0000000a00037210 */ /* 0x000fe400007fe5ff */
[----:B0-----:R-:W-:-:S04]  /*02c0*/  LEA R6, P0, R2, UR8, 0x2 ;  /* 0x0000000802067c11 */ /* 0x001fc8000f8010ff */
[----:B------:R-:W-:Y:S01]  /*02d0*/  LEA.HI.X R7, R2, UR9, R3, 0x2, P0 ;  /* 0x0000000902077c11 */ /* 0x000fe200080f1403 */
[----:B-1----:R-:W-:-:S04]  /*02e0*/  IMAD.WIDE R8, R17, 0x4, R8 ;  /* 0x0000000411087825 */ /* 0x002fc800078e0208 */
[----:B--2---:R-:W3:Y:S01]  /*02f0*/  LDG.E.CONSTANT R16, desc[UR4][R6.64+0x4] ;  /* 0x0000040406107981 */ /* 0x004ee2000c1e9900 */
[C---:B------:R-:W-:Y:S01]  /*0300*/  IMAD.SHL.U32 R2, R5.reuse, 0x4, RZ ;  /* 0x0000000405027824 */ /* 0x040fe200078e00ff */
[----:B------:R-:W-:Y:S02]  /*0310*/  SHF.L.U64.HI R0, R5, 0x2, R10 ;  /* 0x0000000205007819 */ /* 0x000fe4000001020a */
[----:B------:R-:W2:Y:S01]  /*0320*/  LDG.E.CONSTANT R3, desc[UR4][R8.64] ;  /* 0x0000000408037981 */ /* 0x000ea2000c1e9900 */
[----:B------:R-:W-:Y:S01]  /*0330*/  IMAD.WIDE R10, R4, 0x4, R8 ;  /* 0x00000004040a7825 */ /* 0x000fe200078e0208 */
[----:B------:R-:W-:Y:S01]  /*0340*/  IADD3 R12, P0, PT, R2, UR8, RZ ;  /* 0x00000008020c7c10 */ /* 0x000fe2000ff1e0ff */
[----:B------:R-:W2:Y:S01]  /*0350*/  LDCU UR8, c[0x0][0x394] ;  /* 0x00007280ff0877ac */ /* 0x000ea20008000800 */
[----:B------:R-:W5:Y:S02]  /*0360*/  LDG.E.CONSTANT R17, desc[UR4][R6.64+0x8] ;  /* 0x0000080406117981 */ /* 0x000f64000c1e9900 */
[----:B------:R-:W-:-:S02]  /*0370*/  IADD3.X R13, PT, PT, R0, UR9, RZ, P0, !PT ;  /* 0x00000009000d7c10 */ /* 0x000fc400087fe4ff */
[----:B------:R-:W4:Y:S01]  /*0380*/  LDG.E.CONSTANT R18, desc[UR4][R10.64] ;  /* 0x000000040a127981 */ /* 0x000f22000c1e9900 */
[----:B------:R-:W-:-:S03]  /*0390*/  IMAD.WIDE R14, R4, 0x4, R10 ;  /* 0x00000004040e7825 */ /* 0x000fc600078e020a */
[----:B------:R-:W4:Y:S01]  /*03a0*/  LDG.E.CONSTANT R19, desc[UR4][R12.64+0x4] ;  /* 0x000004040c137981 */ /* 0x000f22000c1e9900 */
[----:B------:R-:W-:-:S03]  /*03b0*/  IMAD.WIDE R4, R4, 0x4, R12 ;  /* 0x0000000404047825 */ /* 0x000fc600078e020c */
[----:B------:R-:W4:Y:S04]  /*03c0*/  LDG.E.CONSTANT R20, desc[UR4][R12.64+0x8] ;  /* 0x000008040c147981 */ /* 0x000f28000c1e9900 */
[----:B------:R-:W4:Y:S04]  /*03d0*/  LDG.E.CONSTANT R14, desc[UR4][R14.64] ;  /* 0x000000040e0e7981 */ /* 0x000f28000c1e9900 */
[----:B------:R-:W4:Y:S04]  /*03e0*/  LDG.E.CONSTANT R8, desc[UR4][R4.64+0x4] ;  /* 0x0000040404087981 */ /* 0x000f28000c1e9900 */
[----:B------:R-:W4:Y:S01]  /*03f0*/  LDG.E.CONSTANT R9, desc[UR4][R4.64+0x8] ;  /* 0x0000080404097981 */ /* 0x000f22000c1e9900 */
[----:B------:R-:W-:Y:S01]  /*0400*/  IADD3 R2, P0, PT, R2, UR10, RZ ;  /* 0x0000000a02027c10 */ /* 0x000fe2000ff1e0ff */
[----:B---3--:R-:W-:-:S04]  /*0410*/  FMUL R16, R16, UR6 ;  /* 0x0000000610107c20 */ /* 0x008fc80008400000 */
[----:B--2---:R-:W-:Y:S01]  /*0420*/  FFMA R16, R3, UR8, R16 ;  /* 0x0000000803107c23 */ /* 0x004fe20008000010 */
[----:B------:R-:W-:-:S03]  /*0430*/  IADD3.X R3, PT, PT, R0, UR11, RZ, P0, !PT ;  /* 0x0000000b00037c10 */ /* 0x000fc600087fe4ff */
[----:B-----5:R-:W-:Y:S01]  /*0440*/  FFMA R17, R17, UR7, R16 ;  /* 0x0000000711117c23 */ /* 0x020fe20008000010 */
[----:B------:R-:W0:Y:S03]  /*0450*/  LDCU.64 UR6, c[0x0][0x3b0] ;  /* 0x00007600ff0677ac */ /* 0x000e260008000a00 */
[----:B----4-:R-:W-:-:S04]  /*0460*/  FFMA R18, R18, UR12, R17 ;  /* 0x0000000c12127c23 */ /* 0x010fc80008000011 */
[----:B------:R-:W-:-:S04]  /*0470*/  FFMA R19, R19, UR13, R18 ;  /* 0x0000000d13137c23 */ /* 0x000fc80008000012 */
[----:B------:R-:W-:-:S04]  /*0480*/  FFMA R19, R20, UR14, R19 ;  /* 0x0000000e14137c23 */ /* 0x000fc80008000013 */
[----:B------:R-:W-:-:S04]  /*0490*/  FFMA R19, R14, UR15, R19 ;  /* 0x0000000f0e137c23 */ /* 0x000fc80008000013 */
[----:B0-----:R-:W-:-:S04]  /*04a0*/  FFMA R8, R8, UR6, R19 ;  /* 0x0000000608087c23 */ /* 0x001fc80008000013 */
[----:B------:R-:W-:-:S05]  /*04b0*/  FFMA R9, R9, UR7, R8 ;  /* 0x0000000709097c23 */ /* 0x000fca0008000008 */
[----:B------:R-:W-:Y:S01]  /*04c0*/  STG.E desc[UR4][R2.64+0x4], R9 ;  /* 0x0000040902007986 */ /* 0x000fe2000c101904 */
[----:B------:R-:W-:Y:S05]  /*04d0*/  EXIT ;  /* 0x000000000000794d */ /* 0x000fea0003800000 */
.L_x_2:
[----:B------:R-:W-:-:S00]  /*04e0*/  BRA `(.L_x_2) ;  /* 0xfffffffc00fc7947 */ /* 0x000fc0000383ffff */
[----:B------:R-:W-:-:S00]  /*04f0*/  NOP ;  /* 0x0000000000007918 */ /* 0x000fc00000000000 */
        /* <DEDUP_REMOVED lines=8> */
.L_x_3:


//--------------------- .nv.global.init           --------------------------
	.section	.nv.global.init,"aw",@progbits
.nv.global.init:
	.type		$str,@object
	.size		$str,(.L_0 - $str)
$str:
        /*0000*/ 	.byte	0x62, 0x6c, 0x6f, 0x63, 0x6b, 0x69, 0x64, 0x78, 0x2e, 0x79, 0x3d, 0x20, 0x25, 0x64, 0x00
.L_0:


//--------------------- .nv.shared.reserved.0     --------------------------
	.section	.nv.shared.reserved.0,"aw",@nobits
	.weak		__nv_reservedSMEM_offset_0_alias
	.size		__nv_reservedSMEM_offset_0_alias, 0, 64
	.other		__nv_reservedSMEM_offset_0_alias,@"STO_CUDA_RESERVED_SHARED STV_DEFAULT"
__nv_reservedSMEM_offset_0_alias:
	.zero		0
	.zero		64


//--------------------- .nv.constant0._Z14sfilter_kernelPKfPfifffffffff --------------------------
	.section	.nv.constant0._Z14sfilter_kernelPKfPfifffffffff,"a",@progbits
	.sectionflags	@""
	.align	4
.nv.constant0._Z14sfilter_kernelPKfPfifffffffff:
	.zero		952


//--------------------- SYMBOLS --------------------------

	.type		.nv.reservedSmem.offset0,@object
	.size		.nv.reservedSmem.offset0,0x4
	.type		vprintf,@function
